//
// Generated by NVIDIA NVVM Compiler
//
// Compiler Build ID: CL-36424714
// Cuda compilation tools, release 13.0, V13.0.88
// Based on NVVM 20.0.0
//

.version 9.0
.target sm_100
.address_size 64

	// .globl	_Z6get_elPf

.visible .entry _Z6get_elPf(
	.param .u64 .ptr .align 1 _Z6get_elPf_param_0
)
{
	.reg .pred 	%p<2>;
	.reg .b32 	%r<6>;
	.reg .b32 	%f<10>;
	.reg .b64 	%rd<5>;

	ld.param.u64 	%rd1, [_Z6get_elPf_param_0];
	mov.u32 	%r2, %tid.x;
	mov.u32 	%r3, %ctaid.x;
	mov.u32 	%r4, %ntid.x;
	mad.lo.s32 	%r1, %r3, %r4, %r2;
	setp.gt.u32 	%p1, %r1, 10000000;
	@%p1 bra 	$L__BB0_2;
	cvta.to.global.u64 	%rd2, %rd1;
	cvt.rn.f32.u32 	%f1, %r1;
	add.f32 	%f2, %f1, 0f3F800000;
	mul.f32 	%f3, %f2, 0f41200000;
	mul.f32 	%f4, %f2, %f3;
	add.f32 	%f5, %f2, %f2;
	sub.f32 	%f6, %f4, %f5;
	add.f32 	%f7, %f6, 0fC0400000;
	mov.f32 	%f8, 0f40400000;
	div.rn.f32 	%f9, %f8, %f7;
	cvt.rzi.s32.f32 	%r5, %f1;
	mul.wide.s32 	%rd3, %r5, 4;
	add.s64 	%rd4, %rd2, %rd3;
	st.global.f32 	[%rd4], %f9;
$L__BB0_2:
	ret;

}


// ===== COMPILED SASS (sm_100) =====

	.target	sm_100

	.elftype	@"ET_EXEC"


//--------------------- .note.nv.tkinfo           --------------------------
	.section	.note.nv.tkinfo,"",@"SHT_NOTE"
	.sectionflags	@"SHF_NOTE_NV_TKINFO"
	.tkinfo
        /*0018*/ 	.word	0x00000002
        /*0030*/ 	.string	""
        /*0030*/ 	.string	"ptxas"
        /*0030*/ 	.string	"Cuda compilation tools, release 13.0, V13.0.88"
        /*0030*/ 	.string	"Build cuda_13.0.r13.0/compiler.36424714_0"
        /*0030*/ 	.string	"-arch sm_100 -m 64 "



//--------------------- .note.nv.cuinfo           --------------------------
	.section	.note.nv.cuinfo,"",@"SHT_NOTE"
	.sectionflags	@"SHF_NOTE_NV_CUINFO"
        /*0018*/ 	.short	0x0002
        /*001a*/ 	.short	0x0064
        /*001c*/ 	.short	0x0082
	.zero		2


//--------------------- .nv.info                  --------------------------
	.section	.nv.info,"",@"SHT_CUDA_INFO"
	.align	4


	//----- nvinfo : EIATTR_REGCOUNT
	.align		4
        /*0000*/ 	.byte	0x04, 0x2f
        /*0002*/ 	.short	(.L_1 - .L_0)
	.align		4
.L_0:
        /*0004*/ 	.word	index@(_Z6get_elPf)
        /*0008*/ 	.word	0x0000000d


	//----- nvinfo : EIATTR_FRAME_SIZE
	.align		4
.L_1:
        /*000c*/ 	.byte	0x04, 0x11
        /*000e*/ 	.short	(.L_3 - .L_2)
	.align		4
.L_2:
        /*0010*/ 	.word	index@($__internal_0_$__cuda_sm3x_div_rn_noftz_f32_slowpath)
        /*0014*/ 	.word	0x00000000


	//----- nvinfo : EIATTR_FRAME_SIZE
	.align		4
.L_3:
        /*0018*/ 	.byte	0x04, 0x11
        /*001a*/ 	.short	(.L_5 - .L_4)
	.align		4
.L_4:
        /*001c*/ 	.word	index@(_Z6get_elPf)
        /*0020*/ 	.word	0x00000000


	//----- nvinfo : EIATTR_MIN_STACK_SIZE
	.align		4
.L_5:
        /*0024*/ 	.byte	0x04, 0x12
        /*0026*/ 	.short	(.L_7 - .L_6)
	.align		4
.L_6:
        /*0028*/ 	.word	index@(_Z6get_elPf)
        /*002c*/ 	.word	0x00000000
.L_7:


//--------------------- .nv.compat                --------------------------
	.section	.nv.compat,"",@"SHT_CUDA_COMPAT_INFO"
	.align	4
        /*0000*/ 	.byte	0x02, 0x09, 0x00, 0x00, 0x02, 0x02, 0x01, 0x00, 0x02, 0x05, 0x05, 0x00, 0x03, 0x07, 0x01, 0x01
        /*0010*/ 	.byte	0x02, 0x03, 0x00, 0x00, 0x02, 0x06, 0x01, 0x00, 0x04, 0x0b, 0x08, 0x00, 0x01, 0x00, 0x00, 0x00
        /*0020*/ 	.byte	0x00, 0x00, 0x00, 0x00


//--------------------- .nv.info._Z6get_elPf      --------------------------
	.section	.nv.info._Z6get_elPf,"",@"SHT_CUDA_INFO"
	.sectionflags	@""
	.align	4


	//----- nvinfo : EIATTR_CUDA_API_VERSION
	.align		4
        /*0000*/ 	.byte	0x04, 0x37
        /*0002*/ 	.short	(.L_9 - .L_8)
.L_8:
        /*0004*/ 	.word	0x00000082


	//----- nvinfo : EIATTR_KPARAM_INFO
	.align		4
.L_9:
        /*0008*/ 	.byte	0x04, 0x17
        /*000a*/ 	.short	(.L_11 - .L_10)
.L_10:
        /*000c*/ 	.word	0x00000000
        /*0010*/ 	.short	0x0000
        /*0012*/ 	.short	0x0000
        /*0014*/ 	.byte	0x00, 0xf5, 0x21, 0x00


	//----- nvinfo : EIATTR_SPARSE_MMA_MASK
	.align		4
.L_11:
        /*0018*/ 	.byte	0x03, 0x50
        /*001a*/ 	.short	0x0000


	//----- nvinfo : EIATTR_MAXREG_COUNT
	.align		4
        /*001c*/ 	.byte	0x03, 0x1b
        /*001e*/ 	.short	0x00ff


	//----- nvinfo : EIATTR_MERCURY_ISA_VERSION
	.align		4
        /*0020*/ 	.byte	0x03, 0x5f
        /*0022*/ 	.short	0x0101


	//----- nvinfo : EIATTR_VRC_CTA_INIT_COUNT
	.align		4
        /*0024*/ 	.byte	0x02, 0x4a
	.zero		1
	.zero		1


	//----- nvinfo : EIATTR_EXIT_INSTR_OFFSETS
	.align		4
        /*0028*/ 	.byte	0x04, 0x1c
        /*002a*/ 	.short	(.L_13 - .L_12)


	//   ....[0]....
.L_12:
        /*002c*/ 	.word	0x00000060


	//   ....[1]....
        /*0030*/ 	.word	0x00000210


	//----- nvinfo : EIATTR_CRS_STACK_SIZE
	.align		4
.L_13:
        /*0034*/ 	.byte	0x04, 0x1e
        /*0036*/ 	.short	(.L_15 - .L_14)
.L_14:
        /*0038*/ 	.word	0x00000000


	//----- nvinfo : EIATTR_CBANK_PARAM_SIZE
	.align		4
.L_15:
        /*003c*/ 	.byte	0x03, 0x19
        /*003e*/ 	.short	0x0008


	//----- nvinfo : EIATTR_PARAM_CBANK
	.align		4
        /*0040*/ 	.byte	0x04, 0x0a
        /*0042*/ 	.short	(.L_17 - .L_16)
	.align		4
.L_16:
        /*0044*/ 	.word	index@(.nv.constant0._Z6get_elPf)
        /*0048*/ 	.short	0x0380
        /*004a*/ 	.short	0x0008


	//----- nvinfo : EIATTR_SW_WAR
	.align		4
.L_17:
        /*004c*/ 	.byte	0x04, 0x36
        /*004e*/ 	.short	(.L_19 - .L_18)
.L_18:
        /*0050*/ 	.word	0x00000008
.L_19:


//--------------------- .nv.callgraph             --------------------------
	.section	.nv.callgraph,"",@"SHT_CUDA_CALLGRAPH"
	.align	4
	.sectionentsize	8
	.align		4
        /*0000*/ 	.word	0x00000000
	.align		4
        /*0004*/ 	.word	0xffffffff
	.align		4
        /*0008*/ 	.word	0x00000000
	.align		4
        /*000c*/ 	.word	0xfffffffe
	.align		4
        /*0010*/ 	.word	0x00000000
	.align		4
        /*0014*/ 	.word	0xfffffffd
	.align		4
        /*0018*/ 	.word	0x00000000
	.align		4
        /*001c*/ 	.word	0xfffffffc


//--------------------- .text._Z6get_elPf         --------------------------
	.section	.text._Z6get_elPf,"ax",@progbits
	.align	128
        .global         _Z6get_elPf
        .type           _Z6get_elPf,@function
        .size           _Z6get_elPf,(.L_x_15 - _Z6get_elPf)
        .other          _Z6get_elPf,@"STO_CUDA_ENTRY STV_DEFAULT"
_Z6get_elPf:
.text._Z6get_elPf:
[----:B------:R-:W-:Y:S01]  /*0000*/  LDC R1, c[0x0][0x37c] ;  /* 0x0000df00ff017b82 */ /* 0x000fe20000000800 */
[----:B------:R-:W0:Y:S07]  /*0010*/  S2R R2, SR_TID.X ;  /* 0x0000000000027919 */ /* 0x000e2e0000002100 */
[----:B------:R-:W0:Y:S08]  /*0020*/  S2UR UR4, SR_CTAID.X ;  /* 0x00000000000479c3 */ /* 0x000e300000002500 */
[----:B------:R-:W0:Y:S02]  /*0030*/  LDC R3, c[0x0][0x360] ;  /* 0x0000d800ff037b82 */ /* 0x000e240000000800 */
[----:B0-----:R-:W-:-:S05]  /*0040*/  IMAD R2, R3, UR4, R2 ;  /* 0x0000000403027c24 */ /* 0x001fca000f8e0202 */
[----:B------:R-:W-:-:S13]  /*0050*/  ISETP.GT.U32.AND P0, PT, R2, 0x989680, PT ;  /* 0x009896800200780c */ /* 0x000fda0003f04070 */
[----:B------:R-:W-:Y:S05]  /*0060*/  @P0 EXIT ;  /* 0x000000000000094d */ /* 0x000fea0003800000 */
[----:B------:R-:W-:Y:S01]  /*0070*/  I2FP.F32.U32 R2, R2 ;  /* 0x0000000200027245 */ /* 0x000fe20000201000 */
[----:B------:R-:W-:Y:S01]  /*0080*/  UMOV UR4, 0x40400000 ;  /* 0x4040000000047882 */ /* 0x000fe20000000000 */
[----:B------:R-:W0:Y:S01]  /*0090*/  LDCU.64 UR6, c[0x0][0x358] ;  /* 0x00006b00ff0677ac */ /* 0x000e220008000a00 */
[----:B------:R-:W-:Y:S01]  /*00a0*/  IMAD.U32 R6, RZ, RZ, UR4 ;  /* 0x00000004ff067e24 */ /* 0x000fe2000f8e00ff */
[----:B------:R-:W-:Y:S01]  /*00b0*/  BSSY.RECONVERGENT B1, `(.L_x_0) ;  /* 0x0000011000017945 */ /* 0x000fe20003800200 */
[----:B------:R-:W-:-:S04]  /*00c0*/  FADD R0, R2, 1 ;  /* 0x3f80000002007421 */ /* 0x000fc80000000000 */
[C---:B------:R-:W-:Y:S01]  /*00d0*/  FMUL R3, R0.reuse, 10 ;  /* 0x4120000000037820 */ /* 0x040fe20000400000 */
[----:B------:R-:W-:-:S04]  /*00e0*/  FADD R5, R0, R0 ;  /* 0x0000000000057221 */ /* 0x000fc80000000000 */
[----:B------:R-:W-:-:S04]  /*00f0*/  FFMA R3, R0, R3, -R5 ;  /* 0x0000000300037223 */ /* 0x000fc80000000805 */
[----:B------:R-:W-:-:S04]  /*0100*/  FADD R3, R3, -3 ;  /* 0xc040000003037421 */ /* 0x000fc80000000000 */
[----:B------:R-:W1:Y:S08]  /*0110*/  MUFU.RCP R0, R3 ;  /* 0x0000000300007308 */ /* 0x000e700000001000 */
[----:B------:R-:W2:Y:S01]  /*0120*/  FCHK P0, R6, R3 ;  /* 0x0000000306007302 */ /* 0x000ea20000000000 */
[----:B-1----:R-:W-:-:S04]  /*0130*/  FFMA R5, -R3, R0, 1 ;  /* 0x3f80000003057423 */ /* 0x002fc80000000100 */
[----:B------:R-:W-:-:S04]  /*0140*/  FFMA R0, R0, R5, R0 ;  /* 0x0000000500007223 */ /* 0x000fc80000000000 */
[----:B------:R-:W-:-:S04]  /*0150*/  FFMA R4, R0, 3, RZ ;  /* 0x4040000000047823 */ /* 0x000fc800000000ff */
[----:B------:R-:W-:-:S04]  /*0160*/  FFMA R5, -R3, R4, 3 ;  /* 0x4040000003057423 */ /* 0x000fc80000000104 */
[----:B------:R-:W-:Y:S01]  /*0170*/  FFMA R7, R0, R5, R4 ;  /* 0x0000000500077223 */ /* 0x000fe20000000004 */
[----:B0-2---:R-:W-:Y:S06]  /*0180*/  @!P0 BRA `(.L_x_1) ;  /* 0x00000000000c8947 */ /* 0x005fec0003800000 */
[----:B------:R-:W-:-:S07]  /*0190*/  MOV R4, 0x1b0 ;  /* 0x000001b000047802 */ /* 0x000fce0000000f00 */
[----:B------:R-:W-:Y:S05]  /*01a0*/  CALL.REL.NOINC `($__internal_0_$__cuda_sm3x_div_rn_noftz_f32_slowpath) ;  /* 0x00000000001c7944 */ /* 0x000fea0003c00000 */
[----:B------:R-:W-:-:S07]  /*01b0*/  IMAD.MOV.U32 R7, RZ, RZ, R6 ;  /* 0x000000ffff077224 */ /* 0x000fce00078e0006 */
.L_x_1:
[----:B------:R-:W-:Y:S05]  /*01c0*/  BSYNC.RECONVERGENT B1 ;  /* 0x0000000000017941 */ /* 0x000fea0003800200 */
.L_x_0:
[----:B------:R-:W0:Y:S01]  /*01d0*/  LDC.64 R4, c[0x0][0x380] ;  /* 0x0000e000ff047b82 */ /* 0x000e220000000a00 */
[----:B------:R-:W0:Y:S02]  /*01e0*/  F2I.TRUNC.NTZ R3, R2 ;  /* 0x0000000200037305 */ /* 0x000e24000020f100 */
[----:B0-----:R-:W-:-:S05]  /*01f0*/  IMAD.WIDE R4, R3, 0x4, R4 ;  /* 0x0000000403047825 */ /* 0x001fca00078e0204 */
[----:B------:R-:W-:Y:S01]  /*0200*/  STG.E desc[UR6][R4.64], R7 ;  /* 0x0000000704007986 */ /* 0x000fe2000c101906 */
[----:B------:R-:W-:Y:S05]  /*0210*/  EXIT ;  /* 0x000000000000794d */ /* 0x000fea0003800000 */
        .weak           $__internal_0_$__cuda_sm3x_div_rn_noftz_f32_slowpath
        .type           $__internal_0_$__cuda_sm3x_div_rn_noftz_f32_slowpath,@function
        .size           $__internal_0_$__cuda_sm3x_div_rn_noftz_f32_slowpath,(.L_x_15 - $__internal_0_$__cuda_sm3x_div_rn_noftz_f32_slowpath)
$__internal_0_$__cuda_sm3x_div_rn_noftz_f32_slowpath:
[--C-:B------:R-:W-:Y:S01]  /*0220*/  SHF.R.U32.HI R0, RZ, 0x17, R3.reuse ;  /* 0x00000017ff007819 */ /* 0x100fe20000011603 */
[----:B------:R-:W-:Y:S04]  /*0230*/  BSSY.RECONVERGENT B0, `(.L_x_2) ;  /* 0x000005d000007945 */ /* 0x000fe80003800200 */
[----:B------:R-:W-:Y:S01]  /*0240*/  BSSY.RELIABLE B2, `(.L_x_3) ;  /* 0x000001b000027945 */ /* 0x000fe20003800100 */
[----:B------:R-:W-:Y:S01]  /*0250*/  IMAD.MOV.U32 R6, RZ, RZ, R3 ;  /* 0x000000ffff067224 */ /* 0x000fe200078e0003 */
[----:B------:R-:W-:-:S05]  /*0260*/  LOP3.LUT R5, R0, 0xff, RZ, 0xc0, !PT ;  /* 0x000000ff00057812 */ /* 0x000fca00078ec0ff */
[----:B------:R-:W-:-:S05]  /*0270*/  VIADD R7, R5, 0xffffffff ;  /* 0xffffffff05077836 */ /* 0x000fca0000000000 */
[----:B------:R-:W-:-:S13]  /*0280*/  ISETP.GT.U32.AND P0, PT, R7, 0xfd, PT ;  /* 0x000000fd0700780c */ /* 0x000fda0003f04070 */
[----:B------:R-:W-:Y:S01]  /*0290*/  @!P0 IMAD.MOV.U32 R8, RZ, RZ, RZ ;  /* 0x000000ffff088224 */ /* 0x000fe200078e00ff */
[----:B------:R-:W-:Y:S06]  /*02a0*/  @!P0 BRA `(.L_x_4) ;  /* 0x0000000000508947 */ /* 0x000fec0003800000 */
[----:B------:R-:W-:Y:S01]  /*02b0*/  FSETP.GTU.FTZ.AND P0, PT, |R3|, +INF , PT ;  /* 0x7f8000000300780b */ /* 0x000fe20003f1c200 */
[----:B------:R-:W-:-:S12]  /*02c0*/  IMAD.MOV.U32 R0, RZ, RZ, R3 ;  /* 0x000000ffff007224 */ /* 0x000fd800078e0003 */
[----:B------:R-:W-:Y:S05]  /*02d0*/  @P0 BREAK.RELIABLE B2 ;  /* 0x0000000000020942 */ /* 0x000fea0003800100 */
[----:B------:R-:W-:Y:S05]  /*02e0*/  @P0 BRA `(.L_x_5) ;  /* 0x0000000400400947 */ /* 0x000fea0003800000 */
[----:B------:R-:W-:-:S05]  /*02f0*/  IMAD.MOV.U32 R3, RZ, RZ, 0x40400000 ;  /* 0x40400000ff037424 */ /* 0x000fca00078e00ff */
[----:B------:R-:W-:-:S13]  /*0300*/  LOP3.LUT P0, RZ, R6, 0x7fffffff, R3, 0xc8, !PT ;  /* 0x7fffffff06ff7812 */ /* 0x000fda000780c803 */
[----:B------:R-:W-:Y:S05]  /*0310*/  @!P0 BREAK.RELIABLE B2 ;  /* 0x0000000000028942 */ /* 0x000fea0003800100 */
[----:B------:R-:W-:Y:S05]  /*0320*/  @!P0 BRA `(.L_x_6) ;  /* 0x0000000400288947 */ /* 0x000fea0003800000 */
[----:B------:R-:W-:Y:S02]  /*0330*/  FSETP.NEU.FTZ.AND P0, PT, |R0|, +INF , PT ;  /* 0x7f8000000000780b */ /* 0x000fe40003f1d200 */
[----:B------:R-:W-:-:S04]  /*0340*/  LOP3.LUT P1, RZ, R3, 0x7fffffff, RZ, 0xc0, !PT ;  /* 0x7fffffff03ff7812 */ /* 0x000fc8000782c0ff */
[----:B------:R-:W-:-:S13]  /*0350*/  PLOP3.LUT P0, PT, P0, P1, PT, 0x2f, 0xf2 ;  /* 0x0000000000f2781c */ /* 0x000fda0000702577 */
[----:B------:R-:W-:Y:S05]  /*0360*/  @P0 BREAK.RELIABLE B2 ;  /* 0x0000000000020942 */ /* 0x000fea0003800100 */
[----:B------:R-:W-:Y:S05]  /*0370*/  @P0 BRA `(.L_x_7) ;  /* 0x00000004000c0947 */ /* 0x000fea0003800000 */
[----:B------:R-:W-:-:S13]  /*0380*/  LOP3.LUT P0, RZ, R6, 0x7fffffff, RZ, 0xc0, !PT ;  /* 0x7fffffff06ff7812 */ /* 0x000fda000780c0ff */
[----:B------:R-:W-:Y:S05]  /*0390*/  @!P0 BREAK.RELIABLE B2 ;  /* 0x0000000000028942 */ /* 0x000fea0003800100 */
[----:B------:R-:W-:Y:S05]  /*03a0*/  @!P0 BRA `(.L_x_8) ;  /* 0x0000000000f48947 */ /* 0x000fea0003800000 */
[----:B------:R-:W-:Y:S01]  /*03b0*/  ISETP.GE.AND P0, PT, R7, RZ, PT ;  /* 0x000000ff0700720c */ /* 0x000fe20003f06270 */
[----:B------:R-:W-:-:S12]  /*03c0*/  IMAD.MOV.U32 R8, RZ, RZ, RZ ;  /* 0x000000ffff087224 */ /* 0x000fd800078e00ff */
[----:B------:R-:W-:Y:S01]  /*03d0*/  @!P0 FFMA R6, R0, 1.84467440737095516160e+19, RZ ;  /* 0x5f80000000068823 */ /* 0x000fe200000000ff */
[----:B------:R-:W-:-:S07]  /*03e0*/  @!P0 VIADD R8, R8, 0x40 ;  /* 0x0000004008088836 */ /* 0x000fce0000000000 */
.L_x_4:
[----:B------:R-:W-:Y:S05]  /*03f0*/  BSYNC.RELIABLE B2 ;  /* 0x0000000000027941 */ /* 0x000fea0003800100 */
.L_x_3:
[----:B------:R-:W-:Y:S01]  /*0400*/  LEA R3, R5, 0xc0800000, 0x17 ;  /* 0xc080000005037811 */ /* 0x000fe200078eb8ff */
[----:B------:R-:W-:Y:S01]  /*0410*/  UMOV UR4, 0x40400000 ;  /* 0x4040000000047882 */ /* 0x000fe20000000000 */
[----:B------:R-:W-:Y:S01]  /*0420*/  IADD3 R5, PT, PT, R8, 0x80, -R5 ;  /* 0x0000008008057810 */ /* 0x000fe20007ffe805 */
[----:B------:R-:W-:Y:S01]  /*0430*/  UIADD3 UR4, UPT, UPT, UR4, -0x800000, URZ ;  /* 0xff80000004047890 */ /* 0x000fe2000fffe0ff */
[----:B------:R-:W-:Y:S01]  /*0440*/  BSSY.RECONVERGENT B2, `(.L_x_9) ;  /* 0x0000032000027945 */ /* 0x000fe20003800200 */
[----:B------:R-:W-:-:S04]  /*0450*/  IMAD.IADD R3, R6, 0x1, -R3 ;  /* 0x0000000106037824 */ /* 0x000fc800078e0a03 */
[----:B------:R-:W0:Y:S01]  /*0460*/  MUFU.RCP R0, R3 ;  /* 0x0000000300007308 */ /* 0x000e220000001000 */
[----:B------:R-:W-:-:S04]  /*0470*/  FADD.FTZ R7, -R3, -RZ ;  /* 0x800000ff03077221 */ /* 0x000fc80000010100 */
[----:B0-----:R-:W-:-:S04]  /*0480*/  FFMA R9, R0, R7, 1 ;  /* 0x3f80000000097423 */ /* 0x001fc80000000007 */
[----:B------:R-:W-:-:S04]  /*0490*/  FFMA R0, R0, R9, R0 ;  /* 0x0000000900007223 */ /* 0x000fc80000000000 */
[----:B------:R-:W-:-:S04]  /*04a0*/  FFMA R6, R0, UR4, RZ ;  /* 0x0000000400067c23 */ /* 0x000fc800080000ff */
[----:B------:R-:W-:-:S04]  /*04b0*/  FFMA R9, R7, R6, UR4 ;  /* 0x0000000407097e23 */ /* 0x000fc80008000006 */
[----:B------:R-:W-:-:S04]  /*04c0*/  FFMA R9, R0, R9, R6 ;  /* 0x0000000900097223 */ /* 0x000fc80000000006 */
[----:B------:R-:W-:-:S04]  /*04d0*/  FFMA R10, R7, R9, UR4 ;  /* 0x00000004070a7e23 */ /* 0x000fc80008000009 */
[----:B------:R-:W-:-:S05]  /*04e0*/  FFMA R6, R0, R10, R9 ;  /* 0x0000000a00067223 */ /* 0x000fca0000000009 */
[----:B------:R-:W-:-:S04]  /*04f0*/  SHF.R.U32.HI R3, RZ, 0x17, R6 ;  /* 0x00000017ff037819 */ /* 0x000fc80000011606 */
[----:B------:R-:W-:-:S05]  /*0500*/  LOP3.LUT R3, R3, 0xff, RZ, 0xc0, !PT ;  /* 0x000000ff03037812 */ /* 0x000fca00078ec0ff */
[----:B------:R-:W-:-:S04]  /*0510*/  IMAD.IADD R7, R3, 0x1, R5 ;  /* 0x0000000103077824 */ /* 0x000fc800078e0205 */
[----:B------:R-:W-:-:S05]  /*0520*/  VIADD R3, R7, 0xffffffff ;  /* 0xffffffff07037836 */ /* 0x000fca0000000000 */
[----:B------:R-:W-:-:S13]  /*0530*/  ISETP.GE.U32.AND P0, PT, R3, 0xfe, PT ;  /* 0x000000fe0300780c */ /* 0x000fda0003f06070 */
[----:B------:R-:W-:Y:S05]  /*0540*/  @!P0 BRA `(.L_x_10) ;  /* 0x0000000000808947 */ /* 0x000fea0003800000 */
[----:B------:R-:W-:-:S13]  /*0550*/  ISETP.GT.AND P0, PT, R7, 0xfe, PT ;  /* 0x000000fe0700780c */ /* 0x000fda0003f04270 */
[----:B------:R-:W-:Y:S05]  /*0560*/  @P0 BRA `(.L_x_11) ;  /* 0x00000000006c0947 */ /* 0x000fea0003800000 */
[----:B------:R-:W-:-:S13]  /*0570*/  ISETP.GE.AND P0, PT, R7, 0x1, PT ;  /* 0x000000010700780c */ /* 0x000fda0003f06270 */
[----:B------:R-:W-:Y:S05]  /*0580*/  @P0 BRA `(.L_x_12) ;  /* 0x0000000000740947 */ /* 0x000fea0003800000 */
[----:B------:R-:W-:Y:S02]  /*0590*/  ISETP.GE.AND P0, PT, R7, -0x18, PT ;  /* 0xffffffe80700780c */ /* 0x000fe40003f06270 */
[----:B------:R-:W-:-:S11]  /*05a0*/  LOP3.LUT R6, R6, 0x80000000, RZ, 0xc0, !PT ;  /* 0x8000000006067812 */ /* 0x000fd600078ec0ff */
[----:B------:R-:W-:Y:S05]  /*05b0*/  @!P0 BRA `(.L_x_12) ;  /* 0x0000000000688947 */ /* 0x000fea0003800000 */
[CC--:B------:R-:W-:Y:S01]  /*05c0*/  FFMA.RZ R3, R0.reuse, R10.reuse, R9 ;  /* 0x0000000a00037223 */ /* 0x0c0fe2000000c009 */
[C---:B------:R-:W-:Y:S01]  /*05d0*/  VIADD R8, R7.reuse, 0x20 ;  /* 0x0000002007087836 */ /* 0x040fe20000000000 */
[C---:B------:R-:W-:Y:S02]  /*05e0*/  ISETP.NE.AND P2, PT, R7.reuse, RZ, PT ;  /* 0x000000ff0700720c */ /* 0x040fe40003f45270 */
[----:B------:R-:W-:Y:S01]  /*05f0*/  ISETP.NE.AND P1, PT, R7, RZ, PT ;  /* 0x000000ff0700720c */ /* 0x000fe20003f25270 */
[----:B------:R-:W-:Y:S01]  /*0600*/  IMAD.MOV R7, RZ, RZ, -R7 ;  /* 0x000000ffff077224 */ /* 0x000fe200078e0a07 */
[----:B------:R-:W-:Y:S01]  /*0610*/  LOP3.LUT R5, R3, 0x7fffff, RZ, 0xc0, !PT ;  /* 0x007fffff03057812 */ /* 0x000fe200078ec0ff */
[CCC-:B------:R-:W-:Y:S01]  /*0620*/  FFMA.RP R3, R0.reuse, R10.reuse, R9.reuse ;  /* 0x0000000a00037223 */ /* 0x1c0fe20000008009 */
[----:B------:R-:W-:Y:S02]  /*0630*/  FFMA.RM R0, R0, R10, R9 ;  /* 0x0000000a00007223 */ /* 0x000fe40000004009 */
[----:B------:R-:W-:-:S03]  /*0640*/  LOP3.LUT R5, R5, 0x800000, RZ, 0xfc, !PT ;  /* 0x0080000005057812 */ /* 0x000fc600078efcff */
[----:B------:R-:W-:Y:S02]  /*0650*/  FSETP.NEU.FTZ.AND P0, PT, R3, R0, PT ;  /* 0x000000000300720b */ /* 0x000fe40003f1d000 */
[----:B------:R-:W-:Y:S02]  /*0660*/  SHF.L.U32 R8, R5, R8, RZ ;  /* 0x0000000805087219 */ /* 0x000fe400000006ff */
[----:B------:R-:W-:Y:S02]  /*0670*/  SEL R0, R7, RZ, P2 ;  /* 0x000000ff07007207 */ /* 0x000fe40001000000 */
[----:B------:R-:W-:Y:S02]  /*0680*/  ISETP.NE.AND P1, PT, R8, RZ, P1 ;  /* 0x000000ff0800720c */ /* 0x000fe40000f25270 */
[----:B------:R-:W-:Y:S02]  /*0690*/  SHF.R.U32.HI R0, RZ, R0, R5 ;  /* 0x00000000ff007219 */ /* 0x000fe40000011605 */
[----:B------:R-:W-:-:S02]  /*06a0*/  PLOP3.LUT P0, PT, P0, P1, PT, 0xf8, 0x8f ;  /* 0x00000000008f781c */ /* 0x000fc40000703f70 */
[----:B------:R-:W-:Y:S02]  /*06b0*/  SHF.R.U32.HI R8, RZ, 0x1, R0 ;  /* 0x00000001ff087819 */ /* 0x000fe40000011600 */
[----:B------:R-:W-:-:S04]  /*06c0*/  SEL R3, RZ, 0x1, !P0 ;  /* 0x00000001ff037807 */ /* 0x000fc80004000000 */
[----:B------:R-:W-:-:S04]  /*06d0*/  LOP3.LUT R3, R3, 0x1, R8, 0xf8, !PT ;  /* 0x0000000103037812 */ /* 0x000fc800078ef808 */
[----:B------:R-:W-:-:S05]  /*06e0*/  LOP3.LUT R3, R3, R0, RZ, 0xc0, !PT ;  /* 0x0000000003037212 */ /* 0x000fca00078ec0ff */
[----:B------:R-:W-:-:S05]  /*06f0*/  IMAD.IADD R3, R8, 0x1, R3 ;  /* 0x0000000108037824 */ /* 0x000fca00078e0203 */
[----:B------:R-:W-:Y:S01]  /*0700*/  LOP3.LUT R6, R3, R6, RZ, 0xfc, !PT ;  /* 0x0000000603067212 */ /* 0x000fe200078efcff */
[----:B------:R-:W-:Y:S06]  /*0710*/  BRA `(.L_x_12) ;  /* 0x0000000000107947 */ /* 0x000fec0003800000 */
.L_x_11:
[----:B------:R-:W-:-:S04]  /*0720*/  LOP3.LUT R6, R6, 0x80000000, RZ, 0xc0, !PT ;  /* 0x8000000006067812 */ /* 0x000fc800078ec0ff */
[----:B------:R-:W-:Y:S01]  /*0730*/  LOP3.LUT R6, R6, 0x7f800000, RZ, 0xfc, !PT ;  /* 0x7f80000006067812 */ /* 0x000fe200078efcff */
[----:B------:R-:W-:Y:S06]  /*0740*/  BRA `(.L_x_12) ;  /* 0x0000000000047947 */ /* 0x000fec0003800000 */
.L_x_10:
[----:B------:R-:W-:-:S07]  /*0750*/  IMAD R6, R5, 0x800000, R6 ;  /* 0x0080000005067824 */ /* 0x000fce00078e0206 */
.L_x_12:
[----:B------:R-:W-:Y:S05]  /*0760*/  BSYNC.RECONVERGENT B2 ;  /* 0x0000000000027941 */ /* 0x000fea0003800200 */
.L_x_9:
[----:B------:R-:W-:Y:S05]  /*0770*/  BRA `(.L_x_13) ;  /* 0x0000000000207947 */ /* 0x000fea0003800000 */
.L_x_8:
[----:B------:R-:W-:-:S04]  /*0780*/  LOP3.LUT R6, R6, 0x80000000, R3, 0x48, !PT ;  /* 0x8000000006067812 */ /* 0x000fc800078e4803 */
[----:B------:R-:W-:Y:S01]  /*0790*/  LOP3.LUT R6, R6, 0x7f800000, RZ, 0xfc, !PT ;  /* 0x7f80000006067812 */ /* 0x000fe200078efcff */
[----:B------:R-:W-:Y:S06]  /*07a0*/  BRA `(.L_x_13) ;  /* 0x0000000000147947 */ /* 0x000fec0003800000 */
.L_x_7:
[----:B------:R-:W-:Y:S01]  /*07b0*/  LOP3.LUT R6, R6, 0x80000000, R3, 0x48, !PT ;  /* 0x8000000006067812 */ /* 0x000fe200078e4803 */
[----:B------:R-:W-:Y:S06]  /*07c0*/  BRA `(.L_x_13) ;  /* 0x00000000000c7947 */ /* 0x000fec0003800000 */
.L_x_6:
[----:B------:R-:W0:Y:S01]  /*07d0*/  MUFU.RSQ R6, -QNAN ;  /* 0xffc0000000067908 */ /* 0x000e220000001400 */
[----:B------:R-:W-:Y:S05]  /*07e0*/  BRA `(.L_x_13) ;  /* 0x0000000000047947 */ /* 0x000fea0003800000 */
.L_x_5:
[----:B------:R-:W-:-:S07]  /*07f0*/  FADD.FTZ R6, R0, 3 ;  /* 0x4040000000067421 */ /* 0x000fce0000010000 */
.L_x_13:
[----:B------:R-:W-:Y:S05]  /*0800*/  BSYNC.RECONVERGENT B0 ;  /* 0x0000000000007941 */ /* 0x000fea0003800200 */
.L_x_2:
[----:B------:R-:W-:-:S04]  /*0810*/  IMAD.MOV.U32 R5, RZ, RZ, 0x0 ;  /* 0x00000000ff057424 */ /* 0x000fc800078e00ff */
[----:B0-----:R-:W-:Y:S05]  /*0820*/  RET.REL.NODEC R4 `(_Z6get_elPf) ;  /* 0xfffffff404f47950 */ /* 0x001fea0003c3ffff */
.L_x_14:
[----:B------:R-:W-:-:S00]  /*0830*/  BRA `(.L_x_14) ;  /* 0xfffffffc00fc7947 */ /* 0x000fc0000383ffff */
[----:B------:R-:W-:-:S00]  /*0840*/  NOP ;  /* 0x0000000000007918 */ /* 0x000fc00000000000 */
        /* <DEDUP_REMOVED lines=11> */
.L_x_15:


//--------------------- .nv.shared.reserved.0     --------------------------
	.section	.nv.shared.reserved.0,"aw",@nobits
	.weak		__nv_reservedSMEM_offset_0_alias
	.size		__nv_reservedSMEM_offset_0_alias, 0, 64
	.other		__nv_reservedSMEM_offset_0_alias,@"STO_CUDA_RESERVED_SHARED STV_DEFAULT"
__nv_reservedSMEM_offset_0_alias:
	.zero		0
	.zero		64


//--------------------- .nv.constant0._Z6get_elPf --------------------------
	.section	.nv.constant0._Z6get_elPf,"a",@progbits
	.sectionflags	@""
	.align	4
.nv.constant0._Z6get_elPf:
	.zero		904


//--------------------- SYMBOLS --------------------------

	.type		.nv.reservedSmem.offset0,@object
	.size		.nv.reservedSmem.offset0,0x4
